//
// Generated by NVIDIA NVVM Compiler
//
// Compiler Build ID: CL-36424714
// Cuda compilation tools, release 13.0, V13.0.88
// Based on NVVM 20.0.0
//

.version 9.0
.target sm_100
.address_size 64

	// .globl	_Z5hellov
.extern .func  (.param .b32 func_retval0) vprintf
(
	.param .b64 vprintf_param_0,
	.param .b64 vprintf_param_1
)
;
.global .align 1 .b8 $str[17] = {104, 101, 108, 108, 111, 32, 119, 111, 114, 108, 100, 58, 32, 37, 100, 10};

.visible .entry _Z5hellov()
{
	.local .align 8 .b8 	__local_depot0[8];
	.reg .b64 	%SP;
	.reg .b64 	%SPL;
	.reg .b32 	%r<4>;
	.reg .b64 	%rd<5>;

	mov.u64 	%SPL, __local_depot0;
	cvta.local.u64 	%SP, %SPL;
	add.u64 	%rd1, %SP, 0;
	add.u64 	%rd2, %SPL, 0;
	mov.u32 	%r1, %ctaid.x;
	st.local.u32 	[%rd2], %r1;
	mov.u64 	%rd3, $str;
	cvta.global.u64 	%rd4, %rd3;
	{ // callseq 0, 0
	.param .b64 param0;
	st.param.b64 	[param0], %rd4;
	.param .b64 param1;
	st.param.b64 	[param1], %rd1;
	.param .b32 retval0;
	call.uni (retval0), 
	vprintf, 
	(
	param0, 
	param1
	);
	ld.param.b32 	%r2, [retval0];
	} // callseq 0
	ret;

}


// ===== COMPILED SASS (sm_100) =====

	.target	sm_100

	.elftype	@"ET_EXEC"


//--------------------- .note.nv.tkinfo           --------------------------
	.section	.note.nv.tkinfo,"",@"SHT_NOTE"
	.sectionflags	@"SHF_NOTE_NV_TKINFO"
	.tkinfo
        /*0018*/ 	.word	0x00000002
        /*0030*/ 	.string	""
        /*0030*/ 	.string	"ptxas"
        /*0030*/ 	.string	"Cuda compilation tools, release 13.0, V13.0.88"
        /*0030*/ 	.string	"Build cuda_13.0.r13.0/compiler.36424714_0"
        /*0030*/ 	.string	"-arch sm_100 -m 64 "



//--------------------- .note.nv.cuinfo           --------------------------
	.section	.note.nv.cuinfo,"",@"SHT_NOTE"
	.sectionflags	@"SHF_NOTE_NV_CUINFO"
        /*0018*/ 	.short	0x0002
        /*001a*/ 	.short	0x0064
        /*001c*/ 	.short	0x0082
	.zero		2


//--------------------- .nv.info                  --------------------------
	.section	.nv.info,"",@"SHT_CUDA_INFO"
	.align	4


	//----- nvinfo : EIATTR_REGCOUNT
	.align		4
        /*0000*/ 	.byte	0x04, 0x2f
        /*0002*/ 	.short	(.L_2 - .L_1)
	.align		4
.L_1:
        /*0004*/ 	.word	index@(_Z5hellov)
        /*0008*/ 	.word	0x00000018


	//----- nvinfo : EIATTR_FRAME_SIZE
	.align		4
.L_2:
        /*000c*/ 	.byte	0x04, 0x11
        /*000e*/ 	.short	(.L_4 - .L_3)
	.align		4
.L_3:
        /*0010*/ 	.word	index@(_Z5hellov)
        /*0014*/ 	.word	0x00000008


	//----- nvinfo : EIATTR_MIN_STACK_SIZE
	.align		4
.L_4:
        /*0018*/ 	.byte	0x04, 0x12
        /*001a*/ 	.short	(.L_6 - .L_5)
	.align		4
.L_5:
        /*001c*/ 	.word	index@(_Z5hellov)
        /*0020*/ 	.word	0x00000008
.L_6:


//--------------------- .nv.compat                --------------------------
	.section	.nv.compat,"",@"SHT_CUDA_COMPAT_INFO"
	.align	4
        /*0000*/ 	.byte	0x02, 0x09, 0x00, 0x00, 0x02, 0x02, 0x01, 0x00, 0x02, 0x05, 0x05, 0x00, 0x03, 0x07, 0x01, 0x01
        /*0010*/ 	.byte	0x02, 0x03, 0x00, 0x00, 0x02, 0x06, 0x01, 0x00, 0x04, 0x0b, 0x08, 0x00, 0x09, 0x00, 0x00, 0x00
        /*0020*/ 	.byte	0x00, 0x00, 0x00, 0x00


//--------------------- .nv.info._Z5hellov        --------------------------
	.section	.nv.info._Z5hellov,"",@"SHT_CUDA_INFO"
	.sectionflags	@""
	.align	4


	//----- nvinfo : EIATTR_CUDA_API_VERSION
	.align		4
        /*0000*/ 	.byte	0x04, 0x37
        /*0002*/ 	.short	(.L_8 - .L_7)
.L_7:
        /*0004*/ 	.word	0x00000082


	//----- nvinfo : EIATTR_SPARSE_MMA_MASK
	.align		4
.L_8:
        /*0008*/ 	.byte	0x03, 0x50
        /*000a*/ 	.short	0x0000


	//----- nvinfo : EIATTR_MAXREG_COUNT
	.align		4
        /*000c*/ 	.byte	0x03, 0x1b
        /*000e*/ 	.short	0x00ff


	//----- nvinfo : EIATTR_EXTERNS
	.align		4
        /*0010*/ 	.byte	0x04, 0x0f
        /*0012*/ 	.short	(.L_10 - .L_9)


	//   ....[0]....
	.align		4
.L_9:
        /*0014*/ 	.word	index@(vprintf)


	//----- nvinfo : EIATTR_MERCURY_ISA_VERSION
	.align		4
.L_10:
        /*0018*/ 	.byte	0x03, 0x5f
        /*001a*/ 	.short	0x0101


	//----- nvinfo : EIATTR_VRC_CTA_INIT_COUNT
	.align		4
        /*001c*/ 	.byte	0x02, 0x4a
	.zero		1
	.zero		1


	//----- nvinfo : EIATTR_SYSCALL_OFFSETS
	.align		4
        /*0020*/ 	.byte	0x04, 0x46
        /*0022*/ 	.short	(.L_12 - .L_11)


	//   ....[0]....
.L_11:
        /*0024*/ 	.word	0x000000e0


	//----- nvinfo : EIATTR_EXIT_INSTR_OFFSETS
	.align		4
.L_12:
        /*0028*/ 	.byte	0x04, 0x1c
        /*002a*/ 	.short	(.L_14 - .L_13)


	//   ....[0]....
.L_13:
        /*002c*/ 	.word	0x000000f0


	//----- nvinfo : EIATTR_SW_WAR
	.align		4
.L_14:
        /*0030*/ 	.byte	0x04, 0x36
        /*0032*/ 	.short	(.L_16 - .L_15)
.L_15:
        /*0034*/ 	.word	0x00000008
.L_16:


//--------------------- .nv.callgraph             --------------------------
	.section	.nv.callgraph,"",@"SHT_CUDA_CALLGRAPH"
	.align	4
	.sectionentsize	8
	.align		4
        /*0000*/ 	.word	0x00000000
	.align		4
        /*0004*/ 	.word	0xffffffff
	.align		4
        /*0008*/ 	.word	index@(_Z5hellov)
	.align		4
        /*000c*/ 	.word	index@(vprintf)
	.align		4
        /*0010*/ 	.word	0x00000000
	.align		4
        /*0014*/ 	.word	0xfffffffe
	.align		4
        /*0018*/ 	.word	0x00000000
	.align		4
        /*001c*/ 	.word	0xfffffffd
	.align		4
        /*0020*/ 	.word	0x00000000
	.align		4
        /*0024*/ 	.word	0xfffffffc


//--------------------- .nv.constant4             --------------------------
	.section	.nv.constant4,"a",@progbits
	.align	8
	.align		8
.nv.constant4:
        /*0000*/ 	.dword	vprintf
	.align		8
        /*0008*/ 	.dword	$str


//--------------------- .text._Z5hellov           --------------------------
	.section	.text._Z5hellov,"ax",@progbits
	.align	128
        .global         _Z5hellov
        .type           _Z5hellov,@function
        .size           _Z5hellov,(.L_x_2 - _Z5hellov)
        .other          _Z5hellov,@"STO_CUDA_ENTRY STV_DEFAULT"
_Z5hellov:
.text._Z5hellov:
[----:B------:R-:W0:Y:S01]  /*0000*/  LDC R1, c[0x0][0x37c] ;  /* 0x0000df00ff017b82 */ /* 0x000e220000000800 */
[----:B------:R-:W1:Y:S01]  /*0010*/  S2R R8, SR_CTAID.X ;  /* 0x0000000000087919 */ /* 0x000e620000002500 */
[----:B0-----:R-:W-:Y:S01]  /*0020*/  VIADD R1, R1, 0xfffffff8 ;  /* 0xfffffff801017836 */ /* 0x001fe20000000000 */
[----:B------:R-:W-:Y:S01]  /*0030*/  MOV R0, 0x0 ;  /* 0x0000000000007802 */ /* 0x000fe20000000f00 */
[----:B------:R-:W0:Y:S04]  /*0040*/  LDCU UR4, c[0x0][0x2f8] ;  /* 0x00005f00ff0477ac */ /* 0x000e280008000800 */
[----:B------:R2:W3:Y:S01]  /*0050*/  LDC.64 R2, c[0x4][R0] ;  /* 0x0100000000027b82 */ /* 0x0004e20000000a00 */
[----:B------:R-:W4:Y:S01]  /*0060*/  LDCU.64 UR6, c[0x4][0x8] ;  /* 0x01000100ff0677ac */ /* 0x000f220008000a00 */
[----:B------:R-:W5:Y:S01]  /*0070*/  LDCU UR5, c[0x0][0x2fc] ;  /* 0x00005f80ff0577ac */ /* 0x000f620008000800 */
[----:B0-----:R-:W-:Y:S01]  /*0080*/  IADD3 R6, P0, PT, R1, UR4, RZ ;  /* 0x0000000401067c10 */ /* 0x001fe2000ff1e0ff */
[----:B----4-:R-:W-:Y:S01]  /*0090*/  IMAD.U32 R4, RZ, RZ, UR6 ;  /* 0x00000006ff047e24 */ /* 0x010fe2000f8e00ff */
[----:B------:R-:W-:-:S03]  /*00a0*/  MOV R5, UR7 ;  /* 0x0000000700057c02 */ /* 0x000fc60008000f00 */
[----:B-----5:R-:W-:Y:S01]  /*00b0*/  IMAD.X R7, RZ, RZ, UR5, P0 ;  /* 0x00000005ff077e24 */ /* 0x020fe200080e06ff */
[----:B-1----:R2:W-:Y:S07]  /*00c0*/  STL [R1], R8 ;  /* 0x0000000801007387 */ /* 0x0025ee0000100800 */
[----:B------:R-:W-:-:S07]  /*00d0*/  LEPC R20, `(.L_x_0) ;  /* 0x000000001014794e */ /* 0x000fce0000000000 */
[----:B--23--:R-:W-:Y:S05]  /*00e0*/  CALL.ABS.NOINC R2 ;  /* 0x0000000002007343 */ /* 0x00cfea0003c00000 */
.L_x_0:
[----:B------:R-:W-:Y:S05]  /*00f0*/  EXIT ;  /* 0x000000000000794d */ /* 0x000fea0003800000 */
.L_x_1:
[----:B------:R-:W-:-:S00]  /*0100*/  BRA `(.L_x_1) ;  /* 0xfffffffc00fc7947 */ /* 0x000fc0000383ffff */
[----:B------:R-:W-:-:S00]  /*0110*/  NOP ;  /* 0x0000000000007918 */ /* 0x000fc00000000000 */
        /* <DEDUP_REMOVED lines=14> */
.L_x_2:


//--------------------- .nv.global.init           --------------------------
	.section	.nv.global.init,"aw",@progbits
.nv.global.init:
	.type		$str,@object
	.size		$str,(.L_0 - $str)
$str:
        /*0000*/ 	.byte	0x68, 0x65, 0x6c, 0x6c, 0x6f, 0x20, 0x77, 0x6f, 0x72, 0x6c, 0x64, 0x3a, 0x20, 0x25, 0x64, 0x0a
        /*0010*/ 	.byte	0x00
.L_0:


//--------------------- .nv.shared.reserved.0     --------------------------
	.section	.nv.shared.reserved.0,"aw",@nobits
	.weak		__nv_reservedSMEM_offset_0_alias
	.size		__nv_reservedSMEM_offset_0_alias, 0, 64
	.other		__nv_reservedSMEM_offset_0_alias,@"STO_CUDA_RESERVED_SHARED STV_DEFAULT"
__nv_reservedSMEM_offset_0_alias:
	.zero		0
	.zero		64


//--------------------- .nv.constant0._Z5hellov   --------------------------
	.section	.nv.constant0._Z5hellov,"a",@progbits
	.sectionflags	@""
	.align	4
.nv.constant0._Z5hellov:
	.zero		896


//--------------------- SYMBOLS --------------------------

	.type		.nv.reservedSmem.offset0,@object
	.size		.nv.reservedSmem.offset0,0x4
	.type		vprintf,@function
